//
// Generated by NVIDIA NVVM Compiler
//
// Compiler Build ID: CL-36424714
// Cuda compilation tools, release 13.0, V13.0.88
// Based on NVVM 20.0.0
//

.version 9.0
.target sm_100
.address_size 64

	// .globl	_Z22Frag_standard_baselinePK13__nv_bfloat16S1_Pf
// _ZZ22Frag_standard_baselinePK13__nv_bfloat16S1_PfE2sD has been demoted

.visible .entry _Z22Frag_standard_baselinePK13__nv_bfloat16S1_Pf(
	.param .u64 .ptr .align 1 _Z22Frag_standard_baselinePK13__nv_bfloat16S1_Pf_param_0,
	.param .u64 .ptr .align 1 _Z22Frag_standard_baselinePK13__nv_bfloat16S1_Pf_param_1,
	.param .u64 .ptr .align 1 _Z22Frag_standard_baselinePK13__nv_bfloat16S1_Pf_param_2
)
{
	.reg .pred 	%p<2>;
	.reg .b32 	%r<15>;
	.reg .b32 	%f<42>;
	.reg .b64 	%rd<7>;
	// demoted variable
	.shared .align 4 .b8 _ZZ22Frag_standard_baselinePK13__nv_bfloat16S1_PfE2sD[1024];
	ld.param.u64 	%rd2, [_Z22Frag_standard_baselinePK13__nv_bfloat16S1_Pf_param_0];
	ld.param.u64 	%rd3, [_Z22Frag_standard_baselinePK13__nv_bfloat16S1_Pf_param_1];
	ld.param.u64 	%rd1, [_Z22Frag_standard_baselinePK13__nv_bfloat16S1_Pf_param_2];
	mov.b32 	%r2, 16;
	wmma.load.a.sync.aligned.row.m16n16k16.bf16 	{%r3, %r4, %r5, %r6}, [%rd2], %r2;
	wmma.load.b.sync.aligned.col.m16n16k16.bf16 	{%r7, %r8, %r9, %r10}, [%rd3], %r2;
	mov.f32 	%f1, 0f00000000;
	wmma.mma.sync.aligned.row.col.m16n16k16.f32.bf16.bf16.f32 {%f2, %f3, %f4, %f5, %f6, %f7, %f8, %f9}, {%r3, %r4, %r5, %r6}, {%r7, %r8, %r9, %r10}, {%f1, %f1, %f1, %f1, %f1, %f1, %f1, %f1};
	mov.u32 	%r11, _ZZ22Frag_standard_baselinePK13__nv_bfloat16S1_PfE2sD;
	wmma.store.d.sync.aligned.row.m16n16k16.shared.f32 	[%r11], {%f2, %f3, %f4, %f5, %f6, %f7, %f8, %f9}, %r2;
	bar.sync 	0;
	mov.u32 	%r1, %tid.x;
	setp.gt.u32 	%p1, %r1, 15;
	@%p1 bra 	$L__BB0_2;
	cvta.to.global.u64 	%rd4, %rd1;
	shl.b32 	%r12, %r1, 6;
	add.s32 	%r14, %r11, %r12;
	ld.shared.f32 	%f10, [%r14];
	max.f32 	%f11, %f10, 0fFF800000;
	ld.shared.f32 	%f12, [%r14+4];
	max.f32 	%f13, %f11, %f12;
	ld.shared.f32 	%f14, [%r14+8];
	max.f32 	%f15, %f13, %f14;
	ld.shared.f32 	%f16, [%r14+12];
	max.f32 	%f17, %f15, %f16;
	ld.shared.f32 	%f18, [%r14+16];
	max.f32 	%f19, %f17, %f18;
	ld.shared.f32 	%f20, [%r14+20];
	max.f32 	%f21, %f19, %f20;
	ld.shared.f32 	%f22, [%r14+24];
	max.f32 	%f23, %f21, %f22;
	ld.shared.f32 	%f24, [%r14+28];
	max.f32 	%f25, %f23, %f24;
	ld.shared.f32 	%f26, [%r14+32];
	max.f32 	%f27, %f25, %f26;
	ld.shared.f32 	%f28, [%r14+36];
	max.f32 	%f29, %f27, %f28;
	ld.shared.f32 	%f30, [%r14+40];
	max.f32 	%f31, %f29, %f30;
	ld.shared.f32 	%f32, [%r14+44];
	max.f32 	%f33, %f31, %f32;
	ld.shared.f32 	%f34, [%r14+48];
	max.f32 	%f35, %f33, %f34;
	ld.shared.f32 	%f36, [%r14+52];
	max.f32 	%f37, %f35, %f36;
	ld.shared.f32 	%f38, [%r14+56];
	max.f32 	%f39, %f37, %f38;
	ld.shared.f32 	%f40, [%r14+60];
	max.f32 	%f41, %f39, %f40;
	mul.wide.u32 	%rd5, %r1, 4;
	add.s64 	%rd6, %rd4, %rd5;
	st.global.f32 	[%rd6], %f41;
$L__BB0_2:
	ret;

}
	// .globl	_Z12Frag_swappedPK13__nv_bfloat16S1_Pf
.visible .entry _Z12Frag_swappedPK13__nv_bfloat16S1_Pf(
	.param .u64 .ptr .align 1 _Z12Frag_swappedPK13__nv_bfloat16S1_Pf_param_0,
	.param .u64 .ptr .align 1 _Z12Frag_swappedPK13__nv_bfloat16S1_Pf_param_1,
	.param .u64 .ptr .align 1 _Z12Frag_swappedPK13__nv_bfloat16S1_Pf_param_2
)
{
	.reg .pred 	%p<6>;
	.reg .b32 	%r<23>;
	.reg .b32 	%f<24>;
	.reg .b64 	%rd<7>;

	ld.param.u64 	%rd2, [_Z12Frag_swappedPK13__nv_bfloat16S1_Pf_param_0];
	ld.param.u64 	%rd3, [_Z12Frag_swappedPK13__nv_bfloat16S1_Pf_param_1];
	ld.param.u64 	%rd1, [_Z12Frag_swappedPK13__nv_bfloat16S1_Pf_param_2];
	mov.b32 	%r2, 16;
	wmma.load.a.sync.aligned.row.m16n16k16.bf16 	{%r3, %r4, %r5, %r6}, [%rd2], %r2;
	wmma.load.b.sync.aligned.col.m16n16k16.bf16 	{%r7, %r8, %r9, %r10}, [%rd3], %r2;
	mov.f32 	%f3, 0f00000000;
	wmma.mma.sync.aligned.row.col.m16n16k16.f32.bf16.bf16.f32 {%f4, %f5, %f6, %f7, %f8, %f9, %f10, %f11}, {%r3, %r4, %r5, %r6}, {%r7, %r8, %r9, %r10}, {%f3, %f3, %f3, %f3, %f3, %f3, %f3, %f3};
	max.f32 	%f12, %f4, %f5;
	max.f32 	%f13, %f8, %f9;
	max.f32 	%f14, %f12, %f13;
	max.f32 	%f15, %f6, %f7;
	max.f32 	%f16, %f10, %f11;
	max.f32 	%f17, %f15, %f16;
	mov.u32 	%r1, %tid.x;
	and.b32  	%r11, %r1, 1020;
	mov.b32 	%r12, 15;
	shl.b32 	%r13, %r12, %r11;
	mov.b32 	%r14, %f14;
	shfl.sync.bfly.b32	%r15|%p1, %r14, 1, 31, %r13;
	mov.b32 	%f18, %r15;
	max.f32 	%f19, %f14, %f18;
	mov.b32 	%r16, %f19;
	shfl.sync.bfly.b32	%r17|%p2, %r16, 2, 31, %r13;
	mov.b32 	%f20, %r17;
	max.f32 	%f1, %f19, %f20;
	mov.b32 	%r18, %f17;
	shfl.sync.bfly.b32	%r19|%p3, %r18, 1, 31, %r13;
	mov.b32 	%f21, %r19;
	max.f32 	%f22, %f17, %f21;
	mov.b32 	%r20, %f22;
	shfl.sync.bfly.b32	%r21|%p4, %r20, 2, 31, %r13;
	mov.b32 	%f23, %r21;
	max.f32 	%f2, %f22, %f23;
	and.b32  	%r22, %r1, 3;
	setp.ne.s32 	%p5, %r22, 0;
	@%p5 bra 	$L__BB1_2;
	cvta.to.global.u64 	%rd4, %rd1;
	cvt.u64.u32 	%rd5, %r1;
	add.s64 	%rd6, %rd4, %rd5;
	st.global.f32 	[%rd6], %f1;
	st.global.f32 	[%rd6+32], %f2;
$L__BB1_2:
	ret;

}


// ===== COMPILED SASS (sm_100) =====

	.target	sm_100

	.elftype	@"ET_EXEC"


//--------------------- .note.nv.tkinfo           --------------------------
	.section	.note.nv.tkinfo,"",@"SHT_NOTE"
	.sectionflags	@"SHF_NOTE_NV_TKINFO"
	.tkinfo
        /*0018*/ 	.word	0x00000002
        /*0030*/ 	.string	""
        /*0030*/ 	.string	"ptxas"
        /*0030*/ 	.string	"Cuda compilation tools, release 13.0, V13.0.88"
        /*0030*/ 	.string	"Build cuda_13.0.r13.0/compiler.36424714_0"
        /*0030*/ 	.string	"-arch sm_100 -m 64 "



//--------------------- .note.nv.cuinfo           --------------------------
	.section	.note.nv.cuinfo,"",@"SHT_NOTE"
	.sectionflags	@"SHF_NOTE_NV_CUINFO"
        /*0018*/ 	.short	0x0002
        /*001a*/ 	.short	0x0064
        /*001c*/ 	.short	0x0082
	.zero		2


//--------------------- .nv.info                  --------------------------
	.section	.nv.info,"",@"SHT_CUDA_INFO"
	.align	4


	//----- nvinfo : EIATTR_REGCOUNT
	.align		4
        /*0000*/ 	.byte	0x04, 0x2f
        /*0002*/ 	.short	(.L_1 - .L_0)
	.align		4
.L_0:
        /*0004*/ 	.word	index@(_Z22Frag_standard_baselinePK13__nv_bfloat16S1_Pf)
        /*0008*/ 	.word	0x00000017


	//----- nvinfo : EIATTR_FRAME_SIZE
	.align		4
.L_1:
        /*000c*/ 	.byte	0x04, 0x11
        /*000e*/ 	.short	(.L_3 - .L_2)
	.align		4
.L_2:
        /*0010*/ 	.word	index@(_Z22Frag_standard_baselinePK13__nv_bfloat16S1_Pf)
        /*0014*/ 	.word	0x00000000


	//----- nvinfo : EIATTR_REGCOUNT
	.align		4
.L_3:
        /*0018*/ 	.byte	0x04, 0x2f
        /*001a*/ 	.short	(.L_5 - .L_4)
	.align		4
.L_4:
        /*001c*/ 	.word	index@(_Z12Frag_swappedPK13__nv_bfloat16S1_Pf)
        /*0020*/ 	.word	0x00000014


	//----- nvinfo : EIATTR_FRAME_SIZE
	.align		4
.L_5:
        /*0024*/ 	.byte	0x04, 0x11
        /*0026*/ 	.short	(.L_7 - .L_6)
	.align		4
.L_6:
        /*0028*/ 	.word	index@(_Z12Frag_swappedPK13__nv_bfloat16S1_Pf)
        /*002c*/ 	.word	0x00000000


	//----- nvinfo : EIATTR_MIN_STACK_SIZE
	.align		4
.L_7:
        /*0030*/ 	.byte	0x04, 0x12
        /*0032*/ 	.short	(.L_9 - .L_8)
	.align		4
.L_8:
        /*0034*/ 	.word	index@(_Z12Frag_swappedPK13__nv_bfloat16S1_Pf)
        /*0038*/ 	.word	0x00000000


	//----- nvinfo : EIATTR_MIN_STACK_SIZE
	.align		4
.L_9:
        /*003c*/ 	.byte	0x04, 0x12
        /*003e*/ 	.short	(.L_11 - .L_10)
	.align		4
.L_10:
        /*0040*/ 	.word	index@(_Z22Frag_standard_baselinePK13__nv_bfloat16S1_Pf)
        /*0044*/ 	.word	0x00000000
.L_11:


//--------------------- .nv.compat                --------------------------
	.section	.nv.compat,"",@"SHT_CUDA_COMPAT_INFO"
	.align	4
        /*0000*/ 	.byte	0x02, 0x09, 0x00, 0x00, 0x02, 0x02, 0x01, 0x00, 0x02, 0x05, 0x05, 0x00, 0x03, 0x07, 0x01, 0x01
        /*0010*/ 	.byte	0x02, 0x03, 0x00, 0x00, 0x02, 0x06, 0x01, 0x00, 0x04, 0x0b, 0x08, 0x00, 0x09, 0x00, 0x00, 0x00
        /*0020*/ 	.byte	0x00, 0x00, 0x00, 0x00


//--------------------- .nv.info._Z12Frag_swappedPK13__nv_bfloat16S1_Pf --------------------------
	.section	.nv.info._Z12Frag_swappedPK13__nv_bfloat16S1_Pf,"",@"SHT_CUDA_INFO"
	.sectionflags	@""
	.align	4


	//----- nvinfo : EIATTR_CUDA_API_VERSION
	.align		4
        /*0000*/ 	.byte	0x04, 0x37
        /*0002*/ 	.short	(.L_13 - .L_12)
.L_12:
        /*0004*/ 	.word	0x00000082


	//----- nvinfo : EIATTR_KPARAM_INFO
	.align		4
.L_13:
        /*0008*/ 	.byte	0x04, 0x17
        /*000a*/ 	.short	(.L_15 - .L_14)
.L_14:
        /*000c*/ 	.word	0x00000000
        /*0010*/ 	.short	0x0002
        /*0012*/ 	.short	0x0010
        /*0014*/ 	.byte	0x00, 0xf5, 0x21, 0x00


	//----- nvinfo : EIATTR_KPARAM_INFO
	.align		4
.L_15:
        /*0018*/ 	.byte	0x04, 0x17
        /*001a*/ 	.short	(.L_17 - .L_16)
.L_16:
        /*001c*/ 	.word	0x00000000
        /*0020*/ 	.short	0x0001
        /*0022*/ 	.short	0x0008
        /*0024*/ 	.byte	0x00, 0xf5, 0x21, 0x00


	//----- nvinfo : EIATTR_KPARAM_INFO
	.align		4
.L_17:
        /*0028*/ 	.byte	0x04, 0x17
        /*002a*/ 	.short	(.L_19 - .L_18)
.L_18:
        /*002c*/ 	.word	0x00000000
        /*0030*/ 	.short	0x0000
        /*0032*/ 	.short	0x0000
        /*0034*/ 	.byte	0x00, 0xf5, 0x21, 0x00


	//----- nvinfo : EIATTR_SPARSE_MMA_MASK
	.align		4
.L_19:
        /*0038*/ 	.byte	0x03, 0x50
        /*003a*/ 	.short	0x0000


	//----- nvinfo : EIATTR_WMMA_USED
	.align		4
        /*003c*/ 	.byte	0x01, 0x2b
	.zero		2


	//----- nvinfo : EIATTR_MAXREG_COUNT
	.align		4
        /*0040*/ 	.byte	0x03, 0x1b
        /*0042*/ 	.short	0x00ff


	//----- nvinfo : EIATTR_MERCURY_ISA_VERSION
	.align		4
        /*0044*/ 	.byte	0x03, 0x5f
        /*0046*/ 	.short	0x0101


	//----- nvinfo : EIATTR_INT_WARP_WIDE_INSTR_OFFSETS
	.align		4
        /*0048*/ 	.byte	0x04, 0x31
        /*004a*/ 	.short	(.L_21 - .L_20)


	//   ....[0]....
.L_20:
        /*004c*/ 	.word	0x000002c0


	//   ....[1]....
        /*0050*/ 	.word	0x000002e0


	//   ....[2]....
        /*0054*/ 	.word	0x00000310


	//----- nvinfo : EIATTR_COOP_GROUP_MASK_REGIDS
	.align		4
.L_21:
        /*0058*/ 	.byte	0x04, 0x29
        /*005a*/ 	.short	(.L_23 - .L_22)


	//   ....[0]....
.L_22:
        /*005c*/ 	.word	0x05000003


	//   ....[1]....
        /*0060*/ 	.word	0x05000003


	//   ....[2]....
        /*0064*/ 	.word	0x05000003


	//   ....[3]....
        /*0068*/ 	.word	0x05000003


	//   ....[4]....
        /*006c*/ 	.word	0x05000003


	//   ....[5]....
        /*0070*/ 	.word	0x05000003


	//   ....[6]....
        /*0074*/ 	.word	0x05000003


	//----- nvinfo : EIATTR_COOP_GROUP_INSTR_OFFSETS
	.align		4
.L_23:
        /*0078*/ 	.byte	0x04, 0x28
        /*007a*/ 	.short	(.L_25 - .L_24)


	//   ....[0]....
.L_24:
        /*007c*/ 	.word	0x00000300


	//   ....[1]....
        /*0080*/ 	.word	0x00000370


	//   ....[2]....
        /*0084*/ 	.word	0x00000380


	//   ....[3]....
        /*0088*/ 	.word	0x000003b0


	//   ....[4]....
        /*008c*/ 	.word	0x000004e0


	//   ....[5]....
        /*0090*/ 	.word	0x00000570


	//   ....[6]....
        /*0094*/ 	.word	0x000005f0


	//----- nvinfo : EIATTR_VRC_CTA_INIT_COUNT
	.align		4
.L_25:
        /*0098*/ 	.byte	0x02, 0x4a
	.zero		1
	.zero		1


	//----- nvinfo : EIATTR_EXIT_INSTR_OFFSETS
	.align		4
        /*009c*/ 	.byte	0x04, 0x1c
        /*009e*/ 	.short	(.L_27 - .L_26)


	//   ....[0]....
.L_26:
        /*00a0*/ 	.word	0x000003d0


	//   ....[1]....
        /*00a4*/ 	.word	0x00000480


	//----- nvinfo : EIATTR_CRS_STACK_SIZE
	.align		4
.L_27:
        /*00a8*/ 	.byte	0x04, 0x1e
        /*00aa*/ 	.short	(.L_29 - .L_28)
.L_28:
        /*00ac*/ 	.word	0x00000000


	//----- nvinfo : EIATTR_CBANK_PARAM_SIZE
	.align		4
.L_29:
        /*00b0*/ 	.byte	0x03, 0x19
        /*00b2*/ 	.short	0x0018


	//----- nvinfo : EIATTR_PARAM_CBANK
	.align		4
        /*00b4*/ 	.byte	0x04, 0x0a
        /*00b6*/ 	.short	(.L_31 - .L_30)
	.align		4
.L_30:
        /*00b8*/ 	.word	index@(.nv.constant0._Z12Frag_swappedPK13__nv_bfloat16S1_Pf)
        /*00bc*/ 	.short	0x0380
        /*00be*/ 	.short	0x0018


	//----- nvinfo : EIATTR_SW_WAR
	.align		4
.L_31:
        /*00c0*/ 	.byte	0x04, 0x36
        /*00c2*/ 	.short	(.L_33 - .L_32)
.L_32:
        /*00c4*/ 	.word	0x00000008
.L_33:


//--------------------- .nv.info._Z22Frag_standard_baselinePK13__nv_bfloat16S1_Pf --------------------------
	.section	.nv.info._Z22Frag_standard_baselinePK13__nv_bfloat16S1_Pf,"",@"SHT_CUDA_INFO"
	.sectionflags	@""
	.align	4


	//----- nvinfo : EIATTR_CUDA_API_VERSION
	.align		4
        /*0000*/ 	.byte	0x04, 0x37
        /*0002*/ 	.short	(.L_35 - .L_34)
.L_34:
        /*0004*/ 	.word	0x00000082


	//----- nvinfo : EIATTR_KPARAM_INFO
	.align		4
.L_35:
        /*0008*/ 	.byte	0x04, 0x17
        /*000a*/ 	.short	(.L_37 - .L_36)
.L_36:
        /*000c*/ 	.word	0x00000000
        /*0010*/ 	.short	0x0002
        /*0012*/ 	.short	0x0010
        /*0014*/ 	.byte	0x00, 0xf5, 0x21, 0x00


	//----- nvinfo : EIATTR_KPARAM_INFO
	.align		4
.L_37:
        /*0018*/ 	.byte	0x04, 0x17
        /*001a*/ 	.short	(.L_39 - .L_38)
.L_38:
        /*001c*/ 	.word	0x00000000
        /*0020*/ 	.short	0x0001
        /*0022*/ 	.short	0x0008
        /*0024*/ 	.byte	0x00, 0xf5, 0x21, 0x00


	//----- nvinfo : EIATTR_KPARAM_INFO
	.align		4
.L_39:
        /*0028*/ 	.byte	0x04, 0x17
        /*002a*/ 	.short	(.L_41 - .L_40)
.L_40:
        /*002c*/ 	.word	0x00000000
        /*0030*/ 	.short	0x0000
        /*0032*/ 	.short	0x0000
        /*0034*/ 	.byte	0x00, 0xf5, 0x21, 0x00


	//----- nvinfo : EIATTR_SPARSE_MMA_MASK
	.align		4
.L_41:
        /*0038*/ 	.byte	0x03, 0x50
        /*003a*/ 	.short	0x0000


	//----- nvinfo : EIATTR_WMMA_USED
	.align		4
        /*003c*/ 	.byte	0x01, 0x2b
	.zero		2


	//----- nvinfo : EIATTR_MAXREG_COUNT
	.align		4
        /*0040*/ 	.byte	0x03, 0x1b
        /*0042*/ 	.short	0x00ff


	//----- nvinfo : EIATTR_NUM_BARRIERS
	.align		4
        /*0044*/ 	.byte	0x02, 0x4c
        /*0046*/ 	.byte	0x01
	.zero		1


	//----- nvinfo : EIATTR_MERCURY_ISA_VERSION
	.align		4
        /*0048*/ 	.byte	0x03, 0x5f
        /*004a*/ 	.short	0x0101


	//----- nvinfo : EIATTR_VRC_CTA_INIT_COUNT
	.align		4
        /*004c*/ 	.byte	0x02, 0x4a
	.zero		1
	.zero		1


	//----- nvinfo : EIATTR_EXIT_INSTR_OFFSETS
	.align		4
        /*0050*/ 	.byte	0x04, 0x1c
        /*0052*/ 	.short	(.L_43 - .L_42)


	//   ....[0]....
.L_42:
        /*0054*/ 	.word	0x00000210


	//   ....[1]....
        /*0058*/ 	.word	0x00000320


	//----- nvinfo : EIATTR_CBANK_PARAM_SIZE
	.align		4
.L_43:
        /*005c*/ 	.byte	0x03, 0x19
        /*005e*/ 	.short	0x0018


	//----- nvinfo : EIATTR_PARAM_CBANK
	.align		4
        /*0060*/ 	.byte	0x04, 0x0a
        /*0062*/ 	.short	(.L_45 - .L_44)
	.align		4
.L_44:
        /*0064*/ 	.word	index@(.nv.constant0._Z22Frag_standard_baselinePK13__nv_bfloat16S1_Pf)
        /*0068*/ 	.short	0x0380
        /*006a*/ 	.short	0x0018


	//----- nvinfo : EIATTR_SW_WAR
	.align		4
.L_45:
        /*006c*/ 	.byte	0x04, 0x36
        /*006e*/ 	.short	(.L_47 - .L_46)
.L_46:
        /*0070*/ 	.word	0x00000008
.L_47:


//--------------------- .nv.callgraph             --------------------------
	.section	.nv.callgraph,"",@"SHT_CUDA_CALLGRAPH"
	.align	4
	.sectionentsize	8
	.align		4
        /*0000*/ 	.word	0x00000000
	.align		4
        /*0004*/ 	.word	0xffffffff
	.align		4
        /*0008*/ 	.word	0x00000000
	.align		4
        /*000c*/ 	.word	0xfffffffe
	.align		4
        /*0010*/ 	.word	0x00000000
	.align		4
        /*0014*/ 	.word	0xfffffffd
	.align		4
        /*0018*/ 	.word	0x00000000
	.align		4
        /*001c*/ 	.word	0xfffffffc


//--------------------- .text._Z12Frag_swappedPK13__nv_bfloat16S1_Pf --------------------------
	.section	.text._Z12Frag_swappedPK13__nv_bfloat16S1_Pf,"ax",@progbits
	.align	128
        .global         _Z12Frag_swappedPK13__nv_bfloat16S1_Pf
        .type           _Z12Frag_swappedPK13__nv_bfloat16S1_Pf,@function
        .size           _Z12Frag_swappedPK13__nv_bfloat16S1_Pf,(.L_x_10 - _Z12Frag_swappedPK13__nv_bfloat16S1_Pf)
        .other          _Z12Frag_swappedPK13__nv_bfloat16S1_Pf,@"STO_CUDA_ENTRY STV_DEFAULT"
_Z12Frag_swappedPK13__nv_bfloat16S1_Pf:
.text._Z12Frag_swappedPK13__nv_bfloat16S1_Pf:
[----:B------:R-:W-:Y:S01]  /*0000*/  LDC R1, c[0x0][0x37c] ;  /* 0x0000df00ff017b82 */ /* 0x000fe20000000800 */
[----:B------:R-:W0:Y:S07]  /*0010*/  S2R R5, SR_LANEID ;  /* 0x0000000000057919 */ /* 0x000e2e0000000000 */
[----:B------:R-:W1:Y:S01]  /*0020*/  LDC.64 R16, c[0x0][0x358] ;  /* 0x0000d600ff107b82 */ /* 0x000e620000000a00 */
[----:B------:R-:W-:Y:S05]  /*0030*/  WARPSYNC.ALL ;  /* 0x0000000000007948 */ /* 0x000fea0003800000 */
[----:B------:R-:W2:Y:S01]  /*0040*/  LDCU.128 UR4, c[0x0][0x380] ;  /* 0x00007000ff0477ac */ /* 0x000ea20008000c00 */
[----:B------:R-:W-:Y:S01]  /*0050*/  IMAD.MOV.U32 R3, RZ, RZ, RZ ;  /* 0x000000ffff037224 */ /* 0x000fe200078e00ff */
[----:B-1----:R-:W-:-:S02]  /*0060*/  R2UR UR8, R16 ;  /* 0x00000000100872ca */ /* 0x002fc400000e0000 */
[C---:B------:R-:W-:Y:S02]  /*0070*/  R2UR UR9, R17.reuse ;  /* 0x00000000110972ca */ /* 0x040fe400000e0000 */
[C---:B------:R-:W-:Y:S02]  /*0080*/  R2UR UR10, R16.reuse ;  /* 0x00000000100a72ca */ /* 0x040fe400000e0000 */
[----:B------:R-:W-:Y:S02]  /*0090*/  R2UR UR11, R17 ;  /* 0x00000000110b72ca */ /* 0x000fe400000e0000 */
[----:B0-----:R-:W-:Y:S02]  /*00a0*/  LOP3.LUT R2, R5, 0x3, RZ, 0xc0, !PT ;  /* 0x0000000305027812 */ /* 0x001fe400078ec0ff */
[----:B------:R-:W-:Y:S02]  /*00b0*/  SHF.R.U32.HI R5, RZ, 0x2, R5 ;  /* 0x00000002ff057819 */ /* 0x000fe40000011605 */
[----:B------:R-:W-:-:S02]  /*00c0*/  R2UR UR12, R16 ;  /* 0x00000000100c72ca */ /* 0x000fc400000e0000 */
[----:B------:R-:W-:Y:S01]  /*00d0*/  R2UR UR13, R17 ;  /* 0x00000000110d72ca */ /* 0x000fe200000e0000 */
[----:B------:R-:W-:Y:S01]  /*00e0*/  IMAD.WIDE.U32 R2, R5, 0x8, R2 ;  /* 0x0000000805027825 */ /* 0x000fe200078e0002 */
[----:B------:R-:W-:Y:S02]  /*00f0*/  R2UR UR14, R16 ;  /* 0x00000000100e72ca */ /* 0x000fe400000e0000 */
[----:B------:R-:W-:Y:S02]  /*0100*/  R2UR UR15, R17 ;  /* 0x00000000110f72ca */ /* 0x000fe400000e0000 */
[C---:B--2---:R-:W-:Y:S02]  /*0110*/  LEA R12, P0, R2.reuse, UR4, 0x2 ;  /* 0x00000004020c7c11 */ /* 0x044fe4000f8010ff */
[----:B------:R-:W-:Y:S02]  /*0120*/  LEA R14, P1, R2, UR6, 0x2 ;  /* 0x00000006020e7c11 */ /* 0x000fe4000f8210ff */
[----:B------:R-:W-:-:S02]  /*0130*/  R2UR UR16, R16 ;  /* 0x00000000101072ca */ /* 0x000fc400000e0000 */
[C---:B------:R-:W-:Y:S02]  /*0140*/  R2UR UR17, R17.reuse ;  /* 0x00000000111172ca */ /* 0x040fe400000e0000 */
[----:B------:R-:W-:Y:S02]  /*0150*/  R2UR UR18, R16 ;  /* 0x00000000101272ca */ /* 0x000fe400000e0000 */
[C---:B------:R-:W-:Y:S02]  /*0160*/  R2UR UR19, R17.reuse ;  /* 0x00000000111372ca */ /* 0x040fe400000e0000 */
[C-C-:B------:R-:W-:Y:S02]  /*0170*/  LEA.HI.X R13, R2.reuse, UR5, R3.reuse, 0x2, P0 ;  /* 0x00000005020d7c11 */ /* 0x140fe400080f1403 */
[----:B------:R-:W-:Y:S02]  /*0180*/  LEA.HI.X R15, R2, UR7, R3, 0x2, P1 ;  /* 0x00000007020f7c11 */ /* 0x000fe400088f1403 */
[----:B------:R-:W-:Y:S01]  /*0190*/  R2UR UR4, R16 ;  /* 0x00000000100472ca */ /* 0x000fe200000e0000 */
[----:B------:R-:W2:Y:S01]  /*01a0*/  LD.E R4, desc[UR8][R12.64] ;  /* 0x000000080c047980 */ /* 0x000ea2000c101900 */
[----:B------:R-:W-:-:S02]  /*01b0*/  R2UR UR5, R17 ;  /* 0x00000000110572ca */ /* 0x000fc400000e0000 */
[----:B------:R-:W-:Y:S01]  /*01c0*/  R2UR UR6, R16 ;  /* 0x00000000100672ca */ /* 0x000fe200000e0000 */
[----:B------:R-:W2:Y:S01]  /*01d0*/  LD.E R5, desc[UR10][R12.64+0x100] ;  /* 0x0001000a0c057980 */ /* 0x000ea2000c101900 */
[----:B------:R-:W-:-:S03]  /*01e0*/  R2UR UR7, R17 ;  /* 0x00000000110772ca */ /* 0x000fc600000e0000 */
[----:B------:R-:W2:Y:S04]  /*01f0*/  LD.E R6, desc[UR12][R12.64+0x10] ;  /* 0x0000100c0c067980 */ /* 0x000ea8000c101900 */
[----:B------:R-:W2:Y:S04]  /*0200*/  LD.E R7, desc[UR14][R12.64+0x110] ;  /* 0x0001100e0c077980 */ /* 0x000ea8000c101900 */
[----:B------:R-:W2:Y:S04]  /*0210*/  LD.E R8, desc[UR16][R14.64+0x100] ;  /* 0x000100100e087980 */ /* 0x000ea8000c101900 */
[----:B------:R-:W2:Y:S04]  /*0220*/  LD.E R9, desc[UR18][R14.64+0x110] ;  /* 0x000110120e097980 */ /* 0x000ea8000c101900 */
[----:B------:R-:W3:Y:S04]  /*0230*/  LD.E R2, desc[UR4][R14.64] ;  /* 0x000000040e027980 */ /* 0x000ee8000c101900 */
[----:B------:R-:W3:Y:S01]  /*0240*/  LD.E R3, desc[UR6][R14.64+0x10] ;  /* 0x000010060e037980 */ /* 0x000ee2000c101900 */
[----:B------:R-:W0:Y:S01]  /*0250*/  S2R R0, SR_TID.X ;  /* 0x0000000000007919 */ /* 0x000e220000002100 */
[C---:B--2---:R-:W-:Y:S08]  /*0260*/  HMMA.16816.F32.BF16 R8, R4.reuse, R8, RZ ;  /* 0x000000080408723c */ /* 0x044ff000000418ff */
[----:B---3--:R-:W-:Y:S01]  /*0270*/  HMMA.16816.F32.BF16 R4, R4, R2, RZ ;  /* 0x000000020404723c */ /* 0x008fe200000418ff */
[----:B------:R-:W-:Y:S01]  /*0280*/  IMAD.MOV.U32 R3, RZ, RZ, 0xf ;  /* 0x0000000fff037424 */ /* 0x000fe200078e00ff */
[----:B0-----:R-:W-:-:S04]  /*0290*/  LOP3.LUT R2, R0, 0x3fc, RZ, 0xc0, !PT ;  /* 0x000003fc00027812 */ /* 0x001fc800078ec0ff */
[----:B------:R-:W-:-:S04]  /*02a0*/  SHF.L.U32 R3, R3, R2, RZ ;  /* 0x0000000203037219 */ /* 0x000fc800000006ff */
[----:B------:R-:W-:Y:S05]  /*02b0*/  WARPSYNC R3 ;  /* 0x0000000003007348 */ /* 0x000fea0003800000 */
[----:B------:R-:W0:Y:S01]  /*02c0*/  MATCH.ANY R2, R3 ;  /* 0x00000000030273a1 */ /* 0x000e2200000e8000 */
[----:B------:R-:W-:-:S07]  /*02d0*/  FMNMX R8, R8, R9, !PT ;  /* 0x0000000908087209 */ /* 0x000fce0007800000 */
[----:B------:R-:W1:Y:S01]  /*02e0*/  REDUX.OR UR4, R3 ;  /* 0x00000000030473c4 */ /* 0x000e620000004000 */
[----:B------:R-:W-:-:S05]  /*02f0*/  FMNMX3 R4, R4, R5, R8, !PT ;  /* 0x0000000504047276 */ /* 0x000fca0007800008 */
[----:B------:R-:W2:Y:S01]  /*0300*/  SHFL.BFLY PT, R5, R4, 0x1, 0x1f ;  /* 0x0c201f0004057f89 */ /* 0x000ea200000e0000 */
[----:B------:R-:W-:Y:S01]  /*0310*/  VOTEU.ANY UR5, UPT, PT ;  /* 0x0000000000057886 */ /* 0x000fe200038e0100 */
[----:B------:R-:W-:Y:S02]  /*0320*/  FMNMX R10, R10, R11, !PT ;  /* 0x0000000b0a0a7209 */ /* 0x000fe40007800000 */
[----:B0-----:R-:W-:Y:S02]  /*0330*/  LOP3.LUT P0, RZ, R3, UR5, R2, 0x40, !PT ;  /* 0x0000000503ff7c12 */ /* 0x001fe4000f804002 */
[----:B------:R-:W-:Y:S02]  /*0340*/  FMNMX3 R6, R6, R7, R10, !PT ;  /* 0x0000000706067276 */ /* 0x000fe4000780000a */
[----:B--2---:R-:W-:-:S09]  /*0350*/  FMNMX R2, R4, R5, !PT ;  /* 0x0000000504027209 */ /* 0x004fd20007800000 */
[----:B-1----:R-:W-:Y:S05]  /*0360*/  @!P0 BRA.DIV UR4, `(.L_x_0) ;  /* 0x0000000204488947 */ /* 0x002fea000b800000 */
[----:B------:R-:W0:Y:S04]  /*0370*/  SHFL.BFLY PT, R7, R6, 0x1, 0x1f ;  /* 0x0c201f0006077f89 */ /* 0x000e2800000e0000 */
[----:B------:R-:W1:Y:S01]  /*0380*/  SHFL.BFLY PT, R5, R2, 0x2, 0x1f ;  /* 0x0c401f0002057f89 */ /* 0x000e6200000e0000 */
[----:B0-----:R-:W-:Y:S02]  /*0390*/  FMNMX R4, R6, R7, !PT ;  /* 0x0000000706047209 */ /* 0x001fe40007800000 */
[----:B-1----:R-:W-:-:S03]  /*03a0*/  FMNMX R5, R2, R5, !PT ;  /* 0x0000000502057209 */ /* 0x002fc60007800000 */
[----:B------:R0:W1:Y:S04]  /*03b0*/  SHFL.BFLY PT, R7, R4, 0x2, 0x1f ;  /* 0x0c401f0004077f89 */ /* 0x00006800000e0000 */
.L_x_7:
[----:B------:R-:W-:-:S13]  /*03c0*/  LOP3.LUT P0, RZ, R0, 0x3, RZ, 0xc0, !PT ;  /* 0x0000000300ff7812 */ /* 0x000fda000780c0ff */
[----:B------:R-:W-:Y:S05]  /*03d0*/  @P0 EXIT ;  /* 0x000000000000094d */ /* 0x000fea0003800000 */
[----:B------:R-:W2:Y:S01]  /*03e0*/  LDCU.64 UR4, c[0x0][0x390] ;  /* 0x00007200ff0477ac */ /* 0x000ea20008000a00 */
[C---:B------:R-:W-:Y:S02]  /*03f0*/  R2UR UR6, R16.reuse ;  /* 0x00000000100672ca */ /* 0x040fe400000e0000 */
[C---:B------:R-:W-:Y:S02]  /*0400*/  R2UR UR7, R17.reuse ;  /* 0x00000000110772ca */ /* 0x040fe400000e0000 */
[----:B------:R-:W-:Y:S02]  /*0410*/  R2UR UR8, R16 ;  /* 0x00000000100872ca */ /* 0x000fe400000e0000 */
[----:B------:R-:W-:Y:S02]  /*0420*/  R2UR UR9, R17 ;  /* 0x00000000110972ca */ /* 0x000fe400000e0000 */
[----:B-1----:R-:W-:Y:S02]  /*0430*/  FMNMX R7, R4, R7, !PT ;  /* 0x0000000704077209 */ /* 0x002fe40007800000 */
[----:B--2---:R-:W-:-:S05]  /*0440*/  IADD3 R2, P0, PT, R0, UR4, RZ ;  /* 0x0000000400027c10 */ /* 0x004fca000ff1e0ff */
[----:B------:R-:W-:-:S05]  /*0450*/  IMAD.X R3, RZ, RZ, UR5, P0 ;  /* 0x00000005ff037e24 */ /* 0x000fca00080e06ff */
[----:B------:R-:W-:Y:S04]  /*0460*/  STG.E desc[UR6][R2.64], R5 ;  /* 0x0000000502007986 */ /* 0x000fe8000c101906 */
[----:B------:R-:W-:Y:S01]  /*0470*/  STG.E desc[UR8][R2.64+0x20], R7 ;  /* 0x0000200702007986 */ /* 0x000fe2000c101908 */
[----:B------:R-:W-:Y:S05]  /*0480*/  EXIT ;  /* 0x000000000000794d */ /* 0x000fea0003800000 */
.L_x_0:
[----:B------:R-:W-:Y:S01]  /*0490*/  BSSY B0, `(.L_x_1) ;  /* 0x0000007000007945 */ /* 0x000fe20003800000 */
[----:B------:R-:W-:Y:S02]  /*04a0*/  IMAD.MOV.U32 R4, RZ, RZ, R2 ;  /* 0x000000ffff047224 */ /* 0x000fe400078e0002 */
[----:B------:R-:W-:Y:S02]  /*04b0*/  IMAD.MOV.U32 R7, RZ, RZ, 0x2 ;  /* 0x00000002ff077424 */ /* 0x000fe400078e00ff */
[----:B------:R-:W-:-:S07]  /*04c0*/  IMAD.MOV.U32 R8, RZ, RZ, 0x1f ;  /* 0x0000001fff087424 */ /* 0x000fce00078e00ff */
[----:B------:R-:W-:Y:S05]  /*04d0*/  WARPSYNC.COLLECTIVE R3, `(.L_x_2) ;  /* 0x0000000003087348 */ /* 0x000fea0003c00000 */
[----:B------:R0:W1:Y:S02]  /*04e0*/  SHFL.BFLY P0, R7, R4, R7, R8 ;  /* 0x0c00000704077389 */ /* 0x0000640000000008 */
[----:B01----:R-:W-:Y:S05]  /*04f0*/  ENDCOLLECTIVE ;  /* 0x000000000000791b */ /* 0x003fea0003800000 */
.L_x_2:
[----:B------:R-:W-:Y:S05]  /*0500*/  BSYNC B0 ;  /* 0x0000000000007941 */ /* 0x000fea0003800000 */
.L_x_1:
[----:B------:R-:W-:Y:S01]  /*0510*/  BSSY B0, `(.L_x_3) ;  /* 0x0000008000007945 */ /* 0x000fe20003800000 */
[----:B------:R-:W-:Y:S02]  /*0520*/  IMAD.MOV.U32 R5, RZ, RZ, R7 ;  /* 0x000000ffff057224 */ /* 0x000fe400078e0007 */
[----:B------:R-:W-:Y:S02]  /*0530*/  IMAD.MOV.U32 R4, RZ, RZ, R6 ;  /* 0x000000ffff047224 */ /* 0x000fe400078e0006 */
[----:B------:R-:W-:Y:S02]  /*0540*/  IMAD.MOV.U32 R7, RZ, RZ, 0x1 ;  /* 0x00000001ff077424 */ /* 0x000fe400078e00ff */
[----:B------:R-:W-:-:S07]  /*0550*/  IMAD.MOV.U32 R8, RZ, RZ, 0x1f ;  /* 0x0000001fff087424 */ /* 0x000fce00078e00ff */
[----:B------:R-:W-:Y:S05]  /*0560*/  WARPSYNC.COLLECTIVE R3, `(.L_x_4) ;  /* 0x0000000003087348 */ /* 0x000fea0003c00000 */
[----:B------:R0:W1:Y:S02]  /*0570*/  SHFL.BFLY P0, R7, R4, R7, R8 ;  /* 0x0c00000704077389 */ /* 0x0000640000000008 */
[----:B01----:R-:W-:Y:S05]  /*0580*/  ENDCOLLECTIVE ;  /* 0x000000000000791b */ /* 0x003fea0003800000 */
.L_x_4:
[----:B------:R-:W-:Y:S05]  /*0590*/  BSYNC B0 ;  /* 0x0000000000007941 */ /* 0x000fea0003800000 */
.L_x_3:
[----:B------:R-:W-:Y:S01]  /*05a0*/  BSSY B0, `(.L_x_5) ;  /* 0x0000007000007945 */ /* 0x000fe20003800000 */
[----:B------:R-:W-:Y:S01]  /*05b0*/  FMNMX R4, R6, R7, !PT ;  /* 0x0000000706047209 */ /* 0x000fe20007800000 */
[----:B------:R-:W-:Y:S02]  /*05c0*/  IMAD.MOV.U32 R7, RZ, RZ, 0x2 ;  /* 0x00000002ff077424 */ /* 0x000fe400078e00ff */
[----:B------:R-:W-:-:S07]  /*05d0*/  IMAD.MOV.U32 R8, RZ, RZ, 0x1f ;  /* 0x0000001fff087424 */ /* 0x000fce00078e00ff */
[----:B------:R-:W-:Y:S05]  /*05e0*/  WARPSYNC.COLLECTIVE R3, `(.L_x_6) ;  /* 0x0000000003087348 */ /* 0x000fea0003c00000 */
[----:B------:R0:W1:Y:S02]  /*05f0*/  SHFL.BFLY P0, R7, R4, R7, R8 ;  /* 0x0c00000704077389 */ /* 0x0000640000000008 */
[----:B01----:R-:W-:Y:S05]  /*0600*/  ENDCOLLECTIVE ;  /* 0x000000000000791b */ /* 0x003fea0003800000 */
.L_x_6:
[----:B------:R-:W-:Y:S05]  /*0610*/  BSYNC B0 ;  /* 0x0000000000007941 */ /* 0x000fea0003800000 */
.L_x_5:
[----:B------:R-:W-:Y:S01]  /*0620*/  FMNMX R5, R2, R5, !PT ;  /* 0x0000000502057209 */ /* 0x000fe20007800000 */
[----:B------:R-:W-:Y:S06]  /*0630*/  BRA `(.L_x_7) ;  /* 0xfffffffc00607947 */ /* 0x000fec000383ffff */
.L_x_8:
[----:B------:R-:W-:-:S00]  /*0640*/  BRA `(.L_x_8) ;  /* 0xfffffffc00fc7947 */ /* 0x000fc0000383ffff */
[----:B------:R-:W-:-:S00]  /*0650*/  NOP ;  /* 0x0000000000007918 */ /* 0x000fc00000000000 */
        /* <DEDUP_REMOVED lines=10> */
.L_x_10:


//--------------------- .text._Z22Frag_standard_baselinePK13__nv_bfloat16S1_Pf --------------------------
	.section	.text._Z22Frag_standard_baselinePK13__nv_bfloat16S1_Pf,"ax",@progbits
	.align	128
        .global         _Z22Frag_standard_baselinePK13__nv_bfloat16S1_Pf
        .type           _Z22Frag_standard_baselinePK13__nv_bfloat16S1_Pf,@function
        .size           _Z22Frag_standard_baselinePK13__nv_bfloat16S1_Pf,(.L_x_11 - _Z22Frag_standard_baselinePK13__nv_bfloat16S1_Pf)
        .other          _Z22Frag_standard_baselinePK13__nv_bfloat16S1_Pf,@"STO_CUDA_ENTRY STV_DEFAULT"
_Z22Frag_standard_baselinePK13__nv_bfloat16S1_Pf:
.text._Z22Frag_standard_baselinePK13__nv_bfloat16S1_Pf:
[----:B------:R-:W-:Y:S01]  /*0000*/  LDC R1, c[0x0][0x37c] ;  /* 0x0000df00ff017b82 */ /* 0x000fe20000000800 */
[----:B------:R-:W0:Y:S01]  /*0010*/  S2R R5, SR_LANEID ;  /* 0x0000000000057919 */ /* 0x000e220000000000 */
[----:B------:R-:W1:Y:S01]  /*0020*/  LDCU.128 UR8, c[0x0][0x380] ;  /* 0x00007000ff0877ac */ /* 0x000e620008000c00 */
[----:B------:R-:W-:Y:S01]  /*0030*/  IMAD.MOV.U32 R3, RZ, RZ, RZ ;  /* 0x000000ffff037224 */ /* 0x000fe200078e00ff */
[----:B------:R-:W2:Y:S01]  /*0040*/  LDCU.64 UR6, c[0x0][0x358] ;  /* 0x00006b00ff0677ac */ /* 0x000ea20008000a00 */
[----:B0-----:R-:W-:Y:S02]  /*0050*/  LOP3.LUT R2, R5, 0x3, RZ, 0xc0, !PT ;  /* 0x0000000305027812 */ /* 0x001fe400078ec0ff */
[----:B------:R-:W-:-:S05]  /*0060*/  SHF.R.U32.HI R5, RZ, 0x2, R5 ;  /* 0x00000002ff057819 */ /* 0x000fca0000011605 */
[----:B------:R-:W-:-:S03]  /*0070*/  IMAD.WIDE.U32 R2, R5, 0x8, R2 ;  /* 0x0000000805027825 */ /* 0x000fc600078e0002 */
[C---:B-1----:R-:W-:Y:S02]  /*0080*/  LEA R12, P0, R2.reuse, UR8, 0x2 ;  /* 0x00000008020c7c11 */ /* 0x042fe4000f8010ff */
[C---:B------:R-:W-:Y:S02]  /*0090*/  LEA R14, P1, R2.reuse, UR10, 0x2 ;  /* 0x0000000a020e7c11 */ /* 0x040fe4000f8210ff */
[C-C-:B------:R-:W-:Y:S02]  /*00a0*/  LEA.HI.X R13, R2.reuse, UR9, R3.reuse, 0x2, P0 ;  /* 0x00000009020d7c11 */ /* 0x140fe400080f1403 */
[----:B------:R-:W-:-:S03]  /*00b0*/  LEA.HI.X R15, R2, UR11, R3, 0x2, P1 ;  /* 0x0000000b020f7c11 */ /* 0x000fc600088f1403 */
[----:B--2---:R-:W2:Y:S04]  /*00c0*/  LD.E R4, desc[UR6][R12.64] ;  /* 0x000000060c047980 */ /* 0x004ea8000c101900 */
[----:B------:R-:W2:Y:S04]  /*00d0*/  LD.E R5, desc[UR6][R12.64+0x100] ;  /* 0x000100060c057980 */ /* 0x000ea8000c101900 */
[----:B------:R-:W2:Y:S04]  /*00e0*/  LD.E R6, desc[UR6][R12.64+0x10] ;  /* 0x000010060c067980 */ /* 0x000ea8000c101900 */
[----:B------:R-:W2:Y:S04]  /*00f0*/  LD.E R7, desc[UR6][R12.64+0x110] ;  /* 0x000110060c077980 */ /* 0x000ea8000c101900 */
[----:B------:R-:W2:Y:S04]  /*0100*/  LD.E R8, desc[UR6][R14.64] ;  /* 0x000000060e087980 */ /* 0x000ea8000c101900 */
[----:B------:R-:W2:Y:S04]  /*0110*/  LD.E R9, desc[UR6][R14.64+0x10] ;  /* 0x000010060e097980 */ /* 0x000ea8000c101900 */
[----:B------:R-:W3:Y:S04]  /*0120*/  LD.E R16, desc[UR6][R14.64+0x100] ;  /* 0x000100060e107980 */ /* 0x000ee8000c101900 */
[----:B------:R-:W3:Y:S01]  /*0130*/  LD.E R17, desc[UR6][R14.64+0x110] ;  /* 0x000110060e117980 */ /* 0x000ee2000c101900 */
[----:B------:R-:W0:Y:S01]  /*0140*/  S2UR UR5, SR_CgaCtaId ;  /* 0x00000000000579c3 */ /* 0x000e220000008800 */
[----:B------:R-:W-:Y:S01]  /*0150*/  UMOV UR4, 0x400 ;  /* 0x0000040000047882 */ /* 0x000fe20000000000 */
[----:B------:R-:W1:Y:S01]  /*0160*/  S2R R0, SR_TID.X ;  /* 0x0000000000007919 */ /* 0x000e620000002100 */
[----:B0-----:R-:W-:-:S06]  /*0170*/  ULEA UR4, UR5, UR4, 0x18 ;  /* 0x0000000405047291 */ /* 0x001fcc000f8ec0ff */
[----:B------:R-:W-:Y:S02]  /*0180*/  LEA R2, R2, UR4, 0x3 ;  /* 0x0000000402027c11 */ /* 0x000fe4000f8e18ff */
[----:B-1----:R-:W-:Y:S01]  /*0190*/  ISETP.GT.U32.AND P0, PT, R0, 0xf, PT ;  /* 0x0000000f0000780c */ /* 0x002fe20003f04070 */
[C---:B--2---:R-:W-:Y:S08]  /*01a0*/  HMMA.16816.F32.BF16 R8, R4.reuse, R8, RZ ;  /* 0x000000080408723c */ /* 0x044ff000000418ff */
[----:B---3--:R-:W-:Y:S11]  /*01b0*/  HMMA.16816.F32.BF16 R4, R4, R16, RZ ;  /* 0x000000100404723c */ /* 0x008ff600000418ff */
[----:B------:R0:W-:Y:S04]  /*01c0*/  STS.64 [R2], R8 ;  /* 0x0000000802007388 */ /* 0x0001e80000000a00 */
[----:B------:R0:W-:Y:S04]  /*01d0*/  STS.64 [R2+0x200], R10 ;  /* 0x0002000a02007388 */ /* 0x0001e80000000a00 */
[----:B------:R0:W-:Y:S04]  /*01e0*/  STS.64 [R2+0x20], R4 ;  /* 0x0000200402007388 */ /* 0x0001e80000000a00 */
[----:B------:R0:W-:Y:S01]  /*01f0*/  STS.64 [R2+0x220], R6 ;  /* 0x0002200602007388 */ /* 0x0001e20000000a00 */
[----:B------:R-:W-:Y:S06]  /*0200*/  BAR.SYNC.DEFER_BLOCKING 0x0 ;  /* 0x0000000000007b1d */ /* 0x000fec0000010000 */
[----:B------:R-:W-:Y:S05]  /*0210*/  @P0 EXIT ;  /* 0x000000000000094d */ /* 0x000fea0003800000 */
[C---:B------:R-:W-:Y:S01]  /*0220*/  LEA R20, R0.reuse, UR4, 0x6 ;  /* 0x0000000400147c11 */ /* 0x040fe2000f8e30ff */
[----:B0-----:R-:W0:Y:S04]  /*0230*/  LDC.64 R2, c[0x0][0x390] ;  /* 0x0000e400ff027b82 */ /* 0x001e280000000a00 */
[----:B------:R-:W1:Y:S04]  /*0240*/  LDS.128 R8, [R20] ;  /* 0x0000000014087984 */ /* 0x000e680000000c00 */
[----:B------:R-:W2:Y:S04]  /*0250*/  LDS.128 R12, [R20+0x10] ;  /* 0x00001000140c7984 */ /* 0x000ea80000000c00 */
[----:B------:R-:W3:Y:S04]  /*0260*/  LDS.128 R16, [R20+0x20] ;  /* 0x0000200014107984 */ /* 0x000ee80000000c00 */
[----:B------:R-:W4:Y:S01]  /*0270*/  LDS.128 R4, [R20+0x30] ;  /* 0x0000300014047984 */ /* 0x000f220000000c00 */
[----:B0-----:R-:W-:Y:S01]  /*0280*/  IMAD.WIDE.U32 R2, R0, 0x4, R2 ;  /* 0x0000000400027825 */ /* 0x001fe200078e0002 */
[----:B-1----:R-:W-:-:S04]  /*0290*/  FMNMX3 R8, R8, -INF , R9, !PT ;  /* 0xff80000008087876 */ /* 0x002fc80007800009 */
[----:B------:R-:W-:-:S04]  /*02a0*/  FMNMX3 R8, R8, R10, R11, !PT ;  /* 0x0000000a08087276 */ /* 0x000fc8000780000b */
[----:B--2---:R-:W-:-:S04]  /*02b0*/  FMNMX3 R8, R8, R12, R13, !PT ;  /* 0x0000000c08087276 */ /* 0x004fc8000780000d */
[----:B------:R-:W-:-:S04]  /*02c0*/  FMNMX3 R8, R8, R14, R15, !PT ;  /* 0x0000000e08087276 */ /* 0x000fc8000780000f */
[----:B---3--:R-:W-:-:S04]  /*02d0*/  FMNMX3 R8, R8, R16, R17, !PT ;  /* 0x0000001008087276 */ /* 0x008fc80007800011 */
[----:B------:R-:W-:-:S04]  /*02e0*/  FMNMX3 R8, R8, R18, R19, !PT ;  /* 0x0000001208087276 */ /* 0x000fc80007800013 */
[----:B----4-:R-:W-:-:S04]  /*02f0*/  FMNMX3 R4, R8, R4, R5, !PT ;  /* 0x0000000408047276 */ /* 0x010fc80007800005 */
[----:B------:R-:W-:-:S05]  /*0300*/  FMNMX3 R7, R4, R6, R7, !PT ;  /* 0x0000000604077276 */ /* 0x000fca0007800007 */
[----:B------:R-:W-:Y:S01]  /*0310*/  STG.E desc[UR6][R2.64], R7 ;  /* 0x0000000702007986 */ /* 0x000fe2000c101906 */
[----:B------:R-:W-:Y:S05]  /*0320*/  EXIT ;  /* 0x000000000000794d */ /* 0x000fea0003800000 */
.L_x_9:
        /* <DEDUP_REMOVED lines=13> */
.L_x_11:


//--------------------- .nv.shared.reserved.0     --------------------------
	.section	.nv.shared.reserved.0,"aw",@nobits
	.weak		__nv_reservedSMEM_offset_0_alias
	.size		__nv_reservedSMEM_offset_0_alias, 0, 64
	.other		__nv_reservedSMEM_offset_0_alias,@"STO_CUDA_RESERVED_SHARED STV_DEFAULT"
__nv_reservedSMEM_offset_0_alias:
	.zero		0
	.zero		64


//--------------------- .nv.shared._Z22Frag_standard_baselinePK13__nv_bfloat16S1_Pf --------------------------
	.section	.nv.shared._Z22Frag_standard_baselinePK13__nv_bfloat16S1_Pf,"aw",@nobits
	.sectionflags	@""
	.align	4
.nv.shared._Z22Frag_standard_baselinePK13__nv_bfloat16S1_Pf:
	.zero		2048


//--------------------- .nv.constant0._Z12Frag_swappedPK13__nv_bfloat16S1_Pf --------------------------
	.section	.nv.constant0._Z12Frag_swappedPK13__nv_bfloat16S1_Pf,"a",@progbits
	.sectionflags	@""
	.align	4
.nv.constant0._Z12Frag_swappedPK13__nv_bfloat16S1_Pf:
	.zero		920


//--------------------- .nv.constant0._Z22Frag_standard_baselinePK13__nv_bfloat16S1_Pf --------------------------
	.section	.nv.constant0._Z22Frag_standard_baselinePK13__nv_bfloat16S1_Pf,"a",@progbits
	.sectionflags	@""
	.align	4
.nv.constant0._Z22Frag_standard_baselinePK13__nv_bfloat16S1_Pf:
	.zero		920


//--------------------- SYMBOLS --------------------------

	.type		.nv.reservedSmem.offset0,@object
	.size		.nv.reservedSmem.offset0,0x4
	.type		.nv.reservedSmem.cap,@object
	.size		.nv.reservedSmem.cap,0x4
